	.headerflags	@"EF_CUDA_TEXMODE_UNIFIED EF_CUDA_64BIT_ADDRESS EF_CUDA_ACCELERATORS EF_CUDA_SM90 EF_CUDA_VIRTUAL_SM(EF_CUDA_SM90)"
	.elftype	@"ET_EXEC"


//--------------------- .nv.info                  --------------------------
	.section	.nv.info,"",@"SHT_CUDA_INFO"
	.align	4


	//----- nvinfo : EIATTR_REGCOUNT
	.align		4
        /*0000*/ 	.byte	0x04, 0x2f
        /*0002*/ 	.short	(.L_3 - .L_2)
	.align		4
.L_2:
        /*0004*/ 	.word	index@(triton_poi_fused__native_batch_norm_legit_no_training_add_convolution_relu_13)
        /*0008*/ 	.word	0x00000020


	//----- nvinfo : EIATTR_MIN_STACK_SIZE
	.align		4
.L_3:
        /*000c*/ 	.byte	0x04, 0x12
        /*000e*/ 	.short	(.L_5 - .L_4)
	.align		4
.L_4:
        /*0010*/ 	.word	index@(triton_poi_fused__native_batch_norm_legit_no_training_add_convolution_relu_13)
        /*0014*/ 	.word	0x00000000


	//----- nvinfo : EIATTR_FRAME_SIZE
	.align		4
.L_5:
        /*0018*/ 	.byte	0x04, 0x11
        /*001a*/ 	.short	(.L_7 - .L_6)
	.align		4
.L_6:
        /*001c*/ 	.word	index@(triton_poi_fused__native_batch_norm_legit_no_training_add_convolution_relu_13)
        /*0020*/ 	.word	0x00000000


	//----- nvinfo : EIATTR_MIN_STACK_SIZE
	.align		4
.L_7:
        /*0024*/ 	.byte	0x04, 0x12
        /*0026*/ 	.short	(.L_9 - .L_8)
	.align		4
.L_8:
        /*0028*/ 	.word	index@(triton_poi_fused__native_batch_norm_legit_no_training_add_convolution_relu_13)
        /*002c*/ 	.word	0x00000000
.L_9:


//--------------------- .nv.info.triton_poi_fused__native_batch_norm_legit_no_training_add_convolution_relu_13 --------------------------
	.section	.nv.info.triton_poi_fused__native_batch_norm_legit_no_training_add_convolution_relu_13,"",@"SHT_CUDA_INFO"
	.sectionflags	@""
	.align	4


	//----- nvinfo : EIATTR_CUDA_API_VERSION
	.align		4
        /*0000*/ 	.byte	0x04, 0x37
        /*0002*/ 	.short	(.L_11 - .L_10)
.L_10:
        /*0004*/ 	.word	0x0000007c


	//----- nvinfo : EIATTR_KPARAM_INFO
	.align		4
.L_11:
        /*0008*/ 	.byte	0x04, 0x17
        /*000a*/ 	.short	(.L_13 - .L_12)
.L_12:
        /*000c*/ 	.word	0x00000000
        /*0010*/ 	.short	0x0008
        /*0012*/ 	.short	0x0040
        /*0014*/ 	.byte	0x00, 0xf0, 0x11, 0x00


	//----- nvinfo : EIATTR_KPARAM_INFO
	.align		4
.L_13:
        /*0018*/ 	.byte	0x04, 0x17
        /*001a*/ 	.short	(.L_15 - .L_14)
.L_14:
        /*001c*/ 	.word	0x00000000
        /*0020*/ 	.short	0x0007
        /*0022*/ 	.short	0x0038
        /*0024*/ 	.byte	0x00, 0xf4, 0x21, 0x00


	//----- nvinfo : EIATTR_KPARAM_INFO
	.align		4
.L_15:
        /*0028*/ 	.byte	0x04, 0x17
        /*002a*/ 	.short	(.L_17 - .L_16)
.L_16:
        /*002c*/ 	.word	0x00000000
        /*0030*/ 	.short	0x0006
        /*0032*/ 	.short	0x0030
        /*0034*/ 	.byte	0x00, 0xf4, 0x21, 0x00


	//----- nvinfo : EIATTR_KPARAM_INFO
	.align		4
.L_17:
        /*0038*/ 	.byte	0x04, 0x17
        /*003a*/ 	.short	(.L_19 - .L_18)
.L_18:
        /*003c*/ 	.word	0x00000000
        /*0040*/ 	.short	0x0005
        /*0042*/ 	.short	0x0028
        /*0044*/ 	.byte	0x00, 0xf4, 0x21, 0x00


	//----- nvinfo : EIATTR_KPARAM_INFO
	.align		4
.L_19:
        /*0048*/ 	.byte	0x04, 0x17
        /*004a*/ 	.short	(.L_21 - .L_20)
.L_20:
        /*004c*/ 	.word	0x00000000
        /*0050*/ 	.short	0x0004
        /*0052*/ 	.short	0x0020
        /*0054*/ 	.byte	0x00, 0xf4, 0x21, 0x00


	//----- nvinfo : EIATTR_KPARAM_INFO
	.align		4
.L_21:
        /*0058*/ 	.byte	0x04, 0x17
        /*005a*/ 	.short	(.L_23 - .L_22)
.L_22:
        /*005c*/ 	.word	0x00000000
        /*0060*/ 	.short	0x0003
        /*0062*/ 	.short	0x0018
        /*0064*/ 	.byte	0x00, 0xf4, 0x21, 0x00


	//----- nvinfo : EIATTR_KPARAM_INFO
	.align		4
.L_23:
        /*0068*/ 	.byte	0x04, 0x17
        /*006a*/ 	.short	(.L_25 - .L_24)
.L_24:
        /*006c*/ 	.word	0x00000000
        /*0070*/ 	.short	0x0002
        /*0072*/ 	.short	0x0010
        /*0074*/ 	.byte	0x00, 0xf4, 0x21, 0x00


	//----- nvinfo : EIATTR_KPARAM_INFO
	.align		4
.L_25:
        /*0078*/ 	.byte	0x04, 0x17
        /*007a*/ 	.short	(.L_27 - .L_26)
.L_26:
        /*007c*/ 	.word	0x00000000
        /*0080*/ 	.short	0x0001
        /*0082*/ 	.short	0x0008
        /*0084*/ 	.byte	0x00, 0xf4, 0x21, 0x00


	//----- nvinfo : EIATTR_KPARAM_INFO
	.align		4
.L_27:
        /*0088*/ 	.byte	0x04, 0x17
        /*008a*/ 	.short	(.L_29 - .L_28)
.L_28:
        /*008c*/ 	.word	0x00000000
        /*0090*/ 	.short	0x0000
        /*0092*/ 	.short	0x0000
        /*0094*/ 	.byte	0x00, 0xf4, 0x21, 0x00


	//----- nvinfo : EIATTR_SPARSE_MMA_MASK
	.align		4
.L_29:
        /*0098*/ 	.byte	0x03, 0x50
        /*009a*/ 	.short	0x0000


	//----- nvinfo : EIATTR_MAXREG_COUNT
	.align		4
        /*009c*/ 	.byte	0x03, 0x1b
        /*009e*/ 	.short	0x00ff


	//----- nvinfo : EIATTR_EXIT_INSTR_OFFSETS
	.align		4
        /*00a0*/ 	.byte	0x04, 0x1c
        /*00a2*/ 	.short	(.L_31 - .L_30)


	//   ....[0]....
.L_30:
        /*00a4*/ 	.word	0x000008a0


	//----- nvinfo : EIATTR_REQNTID
	.align		4
.L_31:
        /*00a8*/ 	.byte	0x04, 0x10
        /*00aa*/ 	.short	(.L_33 - .L_32)
.L_32:
        /*00ac*/ 	.word	0x00000080
        /*00b0*/ 	.word	0x00000001
        /*00b4*/ 	.word	0x00000001


	//----- nvinfo : EIATTR_CBANK_PARAM_SIZE
	.align		4
.L_33:
        /*00b8*/ 	.byte	0x03, 0x19
        /*00ba*/ 	.short	0x0044


	//----- nvinfo : EIATTR_PARAM_CBANK
	.align		4
        /*00bc*/ 	.byte	0x04, 0x0a
        /*00be*/ 	.short	(.L_35 - .L_34)
	.align		4
.L_34:
        /*00c0*/ 	.word	index@(.nv.constant0.triton_poi_fused__native_batch_norm_legit_no_training_add_convolution_relu_13)
        /*00c4*/ 	.short	0x0210
        /*00c6*/ 	.short	0x0044


	//----- nvinfo : EIATTR_SW_WAR
	.align		4
.L_35:
        /*00c8*/ 	.byte	0x04, 0x36
        /*00ca*/ 	.short	(.L_37 - .L_36)
.L_36:
        /*00cc*/ 	.word	0x00000008
.L_37:


//--------------------- .nv.callgraph             --------------------------
	.section	.nv.callgraph,"",@"SHT_CUDA_CALLGRAPH"
	.align	4
	.sectionentsize	8
	.align		4
        /*0000*/ 	.word	0x00000000
	.align		4
        /*0004*/ 	.word	0xffffffff
	.align		4
        /*0008*/ 	.word	0x00000000
	.align		4
        /*000c*/ 	.word	0xfffffffe
	.align		4
        /*0010*/ 	.word	0x00000000
	.align		4
        /*0014*/ 	.word	0xfffffffd
	.align		4
        /*0018*/ 	.word	0x00000000
	.align		4
        /*001c*/ 	.word	0xfffffffc


//--------------------- .nv.constant4             --------------------------
	.section	.nv.constant4,"a",@progbits
	.align	8
	.align		8
.nv.constant4:
        /*0000*/ 	.dword	_$_str
	.align		8
        /*0008*/ 	.dword	_$_str_$_2


//--------------------- .text.triton_poi_fused__native_batch_norm_legit_no_training_add_convolution_relu_13 --------------------------
	.section	.text.triton_poi_fused__native_batch_norm_legit_no_training_add_convolution_relu_13,"ax",@progbits
	.align	128
        .global         triton_poi_fused__native_batch_norm_legit_no_training_add_convolution_relu_13
        .type           triton_poi_fused__native_batch_norm_legit_no_training_add_convolution_relu_13,@function
        .size           triton_poi_fused__native_batch_norm_legit_no_training_add_convolution_relu_13,(.L_x_1 - triton_poi_fused__native_batch_norm_legit_no_training_add_convolution_relu_13)
        .other          triton_poi_fused__native_batch_norm_legit_no_training_add_convolution_relu_13,@"STO_CUDA_ENTRY STV_DEFAULT"
triton_poi_fused__native_batch_norm_legit_no_training_add_convolution_relu_13:
.text.triton_poi_fused__native_batch_norm_legit_no_training_add_convolution_relu_13:
[----:B------:R-:W-:Y:S01]  /*0000*/  LDC R1, c[0x0][0x28] ;  /* 0x00000a00ff017b82 */ /* 0x000fe20000000800 */
[----:B------:R-:W1:Y:S07]  /*0010*/  S2R R0, SR_TID.X ;  /* 0x0000000000007919 */ /* 0x000e6e0000002100 */
[----:B------:R-:W2:Y:S01]  /*0020*/  LDC.64 R20, c[0x0][0x228] ;  /* 0x00008a00ff147b82 */ /* 0x000ea20000000a00 */
[----:B------:R-:W-:Y:S01]  /*0030*/  ULDC.64 UR4, c[0x0][0x208] ;  /* 0x0000820000047ab9 */ /* 0x000fe20000000a00 */
[----:B------:R-:W3:Y:S06]  /*0040*/  S2R R3, SR_CTAID.X ;  /* 0x0000000000037919 */ /* 0x000eec0000002500 */
[----:B------:R-:W4:Y:S08]  /*0050*/  LDC.64 R12, c[0x0][0x218] ;  /* 0x00008600ff0c7b82 */ /* 0x000f300000000a00 */
[----:B------:R-:W5:Y:S08]  /*0060*/  LDC.64 R26, c[0x0][0x210] ;  /* 0x00008400ff1a7b82 */ /* 0x000f700000000a00 */
[----:B------:R-:W5:Y:S01]  /*0070*/  LDC.64 R4, c[0x0][0x220] ;  /* 0x00008800ff047b82 */ /* 0x000f620000000a00 */
[----:B-1----:R-:W-:-:S02]  /*0080*/  SHF.L.U32 R0, R0, 0x2, RZ ;  /* 0x0000000200007819 */ /* 0x002fc400000006ff */
[----:B---3--:R-:W-:Y:S02]  /*0090*/  SHF.R.S32.HI R2, RZ, 0x15, R3 ;  /* 0x00000015ff027819 */ /* 0x008fe40000011403 */
[----:B------:R-:W-:Y:S02]  /*00a0*/  LOP3.LUT R0, R0, 0x1fc, RZ, 0xc0, !PT ;  /* 0x000001fc00007812 */ /* 0x000fe400078ec0ff */
[----:B------:R-:W-:Y:S02]  /*00b0*/  SGXT R2, R2, 0x1 ;  /* 0x000000010202781a */ /* 0x000fe40000000200 */
[----:B------:R-:W-:-:S04]  /*00c0*/  LEA R3, R3, R0, 0xa ;  /* 0x0000000003037211 */ /* 0x000fc800078e50ff */
[----:B------:R-:W-:-:S04]  /*00d0*/  LEA.HI R2, R2, R3, RZ, 0x8 ;  /* 0x0000000302027211 */ /* 0x000fc800078f40ff */
[----:B------:R-:W-:-:S04]  /*00e0*/  LOP3.LUT R2, R2, 0xffffff00, RZ, 0xc0, !PT ;  /* 0xffffff0002027812 */ /* 0x000fc800078ec0ff */
[----:B------:R-:W-:-:S05]  /*00f0*/  IADD3 R24, R3, -R2, RZ ;  /* 0x8000000203187210 */ /* 0x000fca0007ffe0ff */
[----:B--2---:R-:W-:-:S06]  /*0100*/  IMAD.WIDE R20, R24, 0x4, R20 ;  /* 0x0000000418147825 */ /* 0x004fcc00078e0214 */
[----:B------:R-:W2:Y:S01]  /*0110*/  LDG.E.EL.128 R20, desc[UR4][R20.64] ;  /* 0x0000000414147981 */ /* 0x000ea2000c2e1d00 */
[----:B----4-:R-:W-:-:S04]  /*0120*/  IMAD.WIDE R12, R24, 0x4, R12 ;  /* 0x00000004180c7825 */ /* 0x010fc800078e020c */
[----:B-----5:R-:W-:Y:S02]  /*0130*/  IMAD.WIDE R26, R3, 0x4, R26 ;  /* 0x00000004031a7825 */ /* 0x020fe400078e021a */
[----:B------:R-:W3:Y:S04]  /*0140*/  LDG.E.EL.128 R12, desc[UR4][R12.64] ;  /* 0x000000040c0c7981 */ /* 0x000ee8000c2e1d00 */
[----:B------:R-:W3:Y:S04]  /*0150*/  LDG.E.128 R8, desc[UR4][R26.64] ;  /* 0x000000041a087981 */ /* 0x000ee8000c1e1d00 */
[----:B------:R-:W4:Y:S01]  /*0160*/  LDG.E.128 R16, desc[UR4][R26.64+0x800] ;  /* 0x000800041a107981 */ /* 0x000f22000c1e1d00 */
[----:B0-----:R-:W-:-:S06]  /*0170*/  IMAD.WIDE R4, R24, 0x4, R4 ;  /* 0x0000000418047825 */ /* 0x001fcc00078e0204 */
[----:B------:R-:W5:Y:S01]  /*0180*/  LDG.E.EL.128 R4, desc[UR4][R4.64] ;  /* 0x0000000404047981 */ /* 0x000f62000c2e1d00 */
[----:B--2---:R-:W-:-:S04]  /*0190*/  FADD R2, R20, 9.9999997473787516356e-06 ;  /* 0x3727c5ac14027421 */ /* 0x004fc80000000000 */
[----:B------:R-:W0:Y:S01]  /*01a0*/  MUFU.SQRT R0, R2 ;  /* 0x0000000200007308 */ /* 0x000e220000002000 */
[----:B------:R-:W-:Y:S01]  /*01b0*/  FADD R21, R21, 9.9999997473787516356e-06 ;  /* 0x3727c5ac15157421 */ /* 0x000fe20000000000 */
[----:B------:R-:W-:Y:S01]  /*01c0*/  FADD R20, R22, 9.9999997473787516356e-06 ;  /* 0x3727c5ac16147421 */ /* 0x000fe20000000000 */
[----:B------:R-:W-:-:S05]  /*01d0*/  FADD R23, R23, 9.9999997473787516356e-06 ;  /* 0x3727c5ac17177421 */ /* 0x000fca0000000000 */
[----:B------:R-:W1:Y:S01]  /*01e0*/  MUFU.SQRT R21, R21 ;  /* 0x0000001500157308 */ /* 0x000e620000002000 */
[C---:B0-----:R-:W-:Y:S02]  /*01f0*/  FSETP.GT.AND P6, PT, R0.reuse, 8.50705917302346158658e+37, PT ;  /* 0x7e8000000000780b */ /* 0x041fe40003fc4000 */
[----:B------:R-:W-:-:S05]  /*0200*/  FSETP.GEU.AND P5, PT, R0, 1.175494350822287508e-38, PT ;  /* 0x008000000000780b */ /* 0x000fca0003fae000 */
[----:B------:R-:W0:Y:S08]  /*0210*/  MUFU.SQRT R20, R20 ;  /* 0x0000001400147308 */ /* 0x000e300000002000 */
[----:B------:R-:W2:Y:S01]  /*0220*/  MUFU.SQRT R23, R23 ;  /* 0x0000001700177308 */ /* 0x000ea20000002000 */
[C---:B-1----:R-:W-:Y:S01]  /*0230*/  FSETP.GT.AND P4, PT, R21.reuse, 8.50705917302346158658e+37, PT ;  /* 0x7e8000001500780b */ /* 0x042fe20003f84000 */
[----:B------:R-:W-:Y:S01]  /*0240*/  @P6 FMUL R0, R0, 0.25 ;  /* 0x3e80000000006820 */ /* 0x000fe20000400000 */
[----:B------:R-:W-:Y:S01]  /*0250*/  HFMA2.MMA R22, -RZ, RZ, 1.625, 0 ;  /* 0x3e800000ff167435 */ /* 0x000fe200000001ff */
[----:B------:R-:W-:-:S02]  /*0260*/  FSETP.GEU.AND P3, PT, R21, 1.175494350822287508e-38, PT ;  /* 0x008000001500780b */ /* 0x000fc40003f6e000 */
[----:B------:R-:W-:Y:S01]  /*0270*/  @!P5 FMUL R0, R0, 16777216 ;  /* 0x4b8000000000d820 */ /* 0x000fe20000400000 */
[C---:B0-----:R-:W-:Y:S02]  /*0280*/  FSETP.GT.AND P2, PT, R20.reuse, 8.50705917302346158658e+37, PT ;  /* 0x7e8000001400780b */ /* 0x041fe40003f44000 */
[----:B------:R-:W-:-:S03]  /*0290*/  FSETP.GEU.AND P0, PT, R20, 1.175494350822287508e-38, PT ;  /* 0x008000001400780b */ /* 0x000fc60003f0e000 */
[----:B------:R-:W0:Y:S01]  /*02a0*/  MUFU.RCP R0, R0 ;  /* 0x0000000000007308 */ /* 0x000e220000001000 */
[----:B--2---:R-:W-:Y:S01]  /*02b0*/  FSETP.GT.AND P1, PT, R23, 8.50705917302346158658e+37, PT ;  /* 0x7e8000001700780b */ /* 0x004fe20003f24000 */
[----:B------:R-:W-:Y:S01]  /*02c0*/  @P4 FMUL R21, R21, 0.25 ;  /* 0x3e80000015154820 */ /* 0x000fe20000400000 */
[----:B------:R-:W-:Y:S02]  /*02d0*/  FSEL R25, R22, 1, P6 ;  /* 0x3f80000016197808 */ /* 0x000fe40003000000 */
[----:B------:R-:W-:Y:S01]  /*02e0*/  FSETP.GEU.AND P6, PT, R23, 1.175494350822287508e-38, PT ;  /* 0x008000001700780b */ /* 0x000fe20003fce000 */
[----:B------:R-:W-:Y:S02]  /*02f0*/  @!P3 FMUL R21, R21, 16777216 ;  /* 0x4b8000001515b820 */ /* 0x000fe40000400000 */
[----:B------:R-:W-:Y:S01]  /*0300*/  @P2 FMUL R20, R20, 0.25 ;  /* 0x3e80000014142820 */ /* 0x000fe20000400000 */
[----:B------:R-:W-:Y:S01]  /*0310*/  @!P5 FMUL R25, R25, 16777216 ;  /* 0x4b8000001919d820 */ /* 0x000fe20000400000 */
[----:B------:R-:W1:Y:S02]  /*0320*/  MUFU.RCP R2, R21 ;  /* 0x0000001500027308 */ /* 0x000e640000001000 */
[----:B------:R-:W-:-:S02]  /*0330*/  @!P0 FMUL R20, R20, 16777216 ;  /* 0x4b80000014148820 */ /* 0x000fc40000400000 */
[----:B------:R-:W-:Y:S01]  /*0340*/  @P1 FMUL R23, R23, 0.25 ;  /* 0x3e80000017171820 */ /* 0x000fe20000400000 */
[----:B0-----:R-:W-:Y:S01]  /*0350*/  FMUL R0, R0, R25 ;  /* 0x0000001900007220 */ /* 0x001fe20000400000 */
[----:B------:R-:W-:Y:S02]  /*0360*/  FSEL R25, R22, 1, P4 ;  /* 0x3f80000016197808 */ /* 0x000fe40002000000 */
[----:B------:R-:W-:Y:S01]  /*0370*/  @!P6 FMUL R23, R23, 16777216 ;  /* 0x4b8000001717e820 */ /* 0x000fe20000400000 */
[----:B------:R-:W0:Y:S02]  /*0380*/  MUFU.RCP R20, R20 ;  /* 0x0000001400147308 */ /* 0x000e240000001000 */
[----:B------:R-:W-:-:S06]  /*0390*/  @!P3 FMUL R25, R25, 16777216 ;  /* 0x4b8000001919b820 */ /* 0x000fcc0000400000 */
[----:B------:R-:W2:Y:S01]  /*03a0*/  MUFU.RCP R23, R23 ;  /* 0x0000001700177308 */ /* 0x000ea20000001000 */
[----:B-1----:R-:W-:Y:S01]  /*03b0*/  FMUL R2, R2, R25 ;  /* 0x0000001902027220 */ /* 0x002fe20000400000 */
[C---:B------:R-:W-:Y:S02]  /*03c0*/  FSEL R25, R22.reuse, 1, P2 ;  /* 0x3f80000016197808 */ /* 0x040fe40001000000 */
[----:B------:R-:W-:-:S03]  /*03d0*/  FSEL R22, R22, 1, P1 ;  /* 0x3f80000016167808 */ /* 0x000fc60000800000 */
[----:B------:R-:W-:Y:S02]  /*03e0*/  @!P0 FMUL R25, R25, 16777216 ;  /* 0x4b80000019198820 */ /* 0x000fe40000400000 */
[----:B------:R-:W-:Y:S01]  /*03f0*/  @!P6 FMUL R22, R22, 16777216 ;  /* 0x4b8000001616e820 */ /* 0x000fe20000400000 */
[--C-:B---3--:R-:W-:Y:S01]  /*0400*/  FADD R8, R8, R12.reuse ;  /* 0x0000000c08087221 */ /* 0x108fe20000000000 */
[----:B0-----:R-:W-:Y:S01]  /*0410*/  FMUL R21, R20, R25 ;  /* 0x0000001914157220 */ /* 0x001fe20000400000 */
[--C-:B------:R-:W-:Y:S01]  /*0420*/  FADD R9, R9, R13.reuse ;  /* 0x0000000d09097221 */ /* 0x100fe20000000000 */
[----:B----4-:R-:W-:Y:S01]  /*0430*/  FADD R12, R16, R12 ;  /* 0x0000000c100c7221 */ /* 0x010fe20000000000 */
[----:B------:R-:W-:Y:S01]  /*0440*/  FADD R13, R17, R13 ;  /* 0x0000000d110d7221 */ /* 0x000fe20000000000 */
[----:B--2---:R-:W-:Y:S01]  /*0450*/  FMUL R20, R23, R22 ;  /* 0x0000001617147220 */ /* 0x004fe20000400000 */
[----:B------:R-:W0:Y:S08]  /*0460*/  LDC.64 R16, c[0x0][0x230] ;  /* 0x00008c00ff107b82 */ /* 0x000e300000000a00 */
[----:B------:R-:W1:Y:S01]  /*0470*/  LDC.64 R22, c[0x0][0x238] ;  /* 0x00008e00ff167b82 */ /* 0x000e620000000a00 */
[--C-:B------:R-:W-:Y:S01]  /*0480*/  FADD R10, R10, R14.reuse ;  /* 0x0000000e0a0a7221 */ /* 0x100fe20000000000 */
[--C-:B------:R-:W-:Y:S01]  /*0490*/  FADD R11, R11, R15.reuse ;  /* 0x0000000f0b0b7221 */ /* 0x100fe20000000000 */
[----:B------:R-:W-:Y:S01]  /*04a0*/  FADD R14, R18, R14 ;  /* 0x0000000e120e7221 */ /* 0x000fe20000000000 */
[----:B------:R-:W-:-:S02]  /*04b0*/  FADD R15, R19, R15 ;  /* 0x0000000f130f7221 */ /* 0x000fc40000000000 */
[C---:B-----5:R-:W-:Y:S01]  /*04c0*/  FADD R19, -R7.reuse, R11 ;  /* 0x0000000b07137221 */ /* 0x060fe20000000100 */
[C---:B------:R-:W-:Y:S01]  /*04d0*/  FADD R18, -R6.reuse, R14 ;  /* 0x0000000e06127221 */ /* 0x040fe20000000100 */
[----:B------:R-:W-:Y:S01]  /*04e0*/  FADD R7, -R7, R15 ;  /* 0x0000000f07077221 */ /* 0x000fe20000000100 */
[----:B------:R-:W-:-:S03]  /*04f0*/  FADD R28, -R6, R10 ;  /* 0x0000000a061c7221 */ /* 0x000fc60000000100 */
[----:B------:R-:W-:Y:S01]  /*0500*/  FMUL R6, R20, R7 ;  /* 0x0000000714067220 */ /* 0x000fe20000400000 */
[----:B0-----:R-:W-:-:S04]  /*0510*/  IMAD.WIDE R16, R24, 0x4, R16 ;  /* 0x0000000418107825 */ /* 0x001fc800078e0210 */
[C---:B------:R-:W-:Y:S01]  /*0520*/  FMUL R25, R21.reuse, R28 ;  /* 0x0000001c15197220 */ /* 0x040fe20000400000 */
[----:B------:R-:W-:Y:S01]  /*0530*/  FMUL R7, R21, R18 ;  /* 0x0000001215077220 */ /* 0x000fe20000400000 */
[----:B------:R-:W0:Y:S01]  /*0540*/  LDC.64 R28, c[0x0][0x240] ;  /* 0x00009000ff1c7b82 */ /* 0x000e220000000a00 */
[----:B-1----:R-:W-:-:S04]  /*0550*/  IMAD.WIDE R22, R24, 0x4, R22 ;  /* 0x0000000418167825 */ /* 0x002fc800078e0216 */
[----:B------:R-:W-:Y:S02]  /*0560*/  FMUL R24, R20, R19 ;  /* 0x0000001314187220 */ /* 0x000fe40000400000 */
[----:B------:R-:W2:Y:S04]  /*0570*/  LDG.E.EL.128 R16, desc[UR4][R16.64] ;  /* 0x0000000410107981 */ /* 0x000ea8000c2e1d00 */
[----:B------:R-:W2:Y:S01]  /*0580*/  LDG.E.EL.128 R20, desc[UR4][R22.64] ;  /* 0x0000000416147981 */ /* 0x000ea2000c2e1d00 */
[----:B0-----:R-:W-:-:S04]  /*0590*/  IMAD.WIDE R28, R3, 0x4, R28 ;  /* 0x00000004031c7825 */ /* 0x001fc800078e021c */
[C-C-:B--2---:R-:W-:Y:S01]  /*05a0*/  FFMA R6, R19.reuse, R6, R23.reuse ;  /* 0x0000000613067223 */ /* 0x144fe20000000017 */
[----:B------:R-:W-:Y:S01]  /*05b0*/  FFMA R24, R19, R24, R23 ;  /* 0x0000001813187223 */ /* 0x000fe20000000017 */
[C---:B------:R-:W-:Y:S01]  /*05c0*/  FADD R19, -R5.reuse, R9 ;  /* 0x0000000905137221 */ /* 0x040fe20000000100 */
[----:B------:R-:W-:Y:S01]  /*05d0*/  FADD R5, -R5, R13 ;  /* 0x0000000d05057221 */ /* 0x000fe20000000100 */
[C-C-:B------:R-:W-:Y:S01]  /*05e0*/  FFMA R7, R18.reuse, R7, R22.reuse ;  /* 0x0000000712077223 */ /* 0x140fe20000000016 */
[----:B------:R-:W-:Y:S01]  /*05f0*/  FFMA R25, R18, R25, R22 ;  /* 0x0000001912197223 */ /* 0x000fe20000000016 */
[C---:B------:R-:W-:Y:S01]  /*0600*/  FMUL R18, R2.reuse, R19 ;  /* 0x0000001302127220 */ /* 0x040fe20000400000 */
[----:B------:R-:W-:Y:S01]  /*0610*/  FMUL R2, R2, R5 ;  /* 0x0000000502027220 */ /* 0x000fe20000400000 */
[C---:B------:R-:W-:Y:S01]  /*0620*/  FADD R19, -R4.reuse, R8 ;  /* 0x0000000804137221 */ /* 0x040fe20000000100 */
[----:B------:R-:W-:-:S03]  /*0630*/  FADD R5, -R4, R12 ;  /* 0x0000000c04057221 */ /* 0x000fc60000000100 */
[C---:B------:R-:W-:Y:S01]  /*0640*/  FMUL R19, R0.reuse, R19 ;  /* 0x0000001300137220 */ /* 0x040fe20000400000 */
[----:B------:R-:W-:Y:S01]  /*0650*/  FMUL R5, R0, R5 ;  /* 0x0000000500057220 */ /* 0x000fe20000400000 */
[C-C-:B------:R-:W-:Y:S01]  /*0660*/  FFMA R0, R17.reuse, R2, R21.reuse ;  /* 0x0000000211007223 */ /* 0x140fe20000000015 */
[----:B------:R-:W-:Y:S01]  /*0670*/  FFMA R2, R17, R18, R21 ;  /* 0x0000001211027223 */ /* 0x000fe20000000015 */
[C-C-:B------:R-:W-:Y:S01]  /*0680*/  FFMA R4, R16.reuse, R19, R20.reuse ;  /* 0x0000001310047223 */ /* 0x140fe20000000014 */
[----:B------:R-:W-:Y:S02]  /*0690*/  FFMA R5, R16, R5, R20 ;  /* 0x0000000510057223 */ /* 0x000fe40000000014 */
[----:B------:R-:W2:Y:S04]  /*06a0*/  LDG.E.128 R16, desc[UR4][R28.64] ;  /* 0x000000041c107981 */ /* 0x000ea8000c1e1d00 */
[----:B------:R0:W3:Y:S02]  /*06b0*/  LDG.E.128 R20, desc[UR4][R28.64+0x800] ;  /* 0x000800041c147981 */ /* 0x0000e4000c1e1d00 */
[----:B0-----:R-:W0:Y:S02]  /*06c0*/  LDC.64 R28, c[0x0][0x248] ;  /* 0x00009200ff1c7b82 */ /* 0x001e240000000a00 */
[----:B------:R3:W-:Y:S04]  /*06d0*/  STG.E.128 desc[UR4][R26.64], R8 ;  /* 0x000000081a007986 */ /* 0x0007e8000c101d04 */
[----:B------:R-:W-:Y:S01]  /*06e0*/  STG.E.128 desc[UR4][R26.64+0x800], R12 ;  /* 0x0008000c1a007986 */ /* 0x000fe2000c101d04 */
[----:B0-----:R-:W-:Y:S01]  /*06f0*/  IMAD.WIDE R28, R3, 0x4, R28 ;  /* 0x00000004031c7825 */ /* 0x001fe200078e021c */
[----:B--2---:R-:W-:-:S03]  /*0700*/  FSETP.GEU.AND P6, PT, R4, -R16, PT ;  /* 0x800000100400720b */ /* 0x004fc60003fce000 */
[----:B------:R-:W-:Y:S01]  /*0710*/  FADD R4, R16, R4 ;  /* 0x0000000410047221 */ /* 0x000fe20000000000 */
[----:B------:R-:W-:Y:S01]  /*0720*/  FSETP.GEU.AND P0, PT, R2, -R17, PT ;  /* 0x800000110200720b */ /* 0x000fe20003f0e000 */
[----:B------:R-:W-:Y:S01]  /*0730*/  FADD R2, R17, R2 ;  /* 0x0000000211027221 */ /* 0x000fe20000000000 */
[----:B------:R-:W-:Y:S01]  /*0740*/  FSETP.GEU.AND P1, PT, R25, -R18, PT ;  /* 0x800000121900720b */ /* 0x000fe20003f2e000 */
[----:B------:R-:W-:Y:S01]  /*0750*/  FADD R18, R18, R25 ;  /* 0x0000001912127221 */ /* 0x000fe20000000000 */
[----:B------:R-:W-:Y:S01]  /*0760*/  FSETP.GEU.AND P2, PT, R24, -R19, PT ;  /* 0x800000131800720b */ /* 0x000fe20003f4e000 */
[----:B------:R-:W-:Y:S01]  /*0770*/  FADD R19, R19, R24 ;  /* 0x0000001813137221 */ /* 0x000fe20000000000 */
[----:B---3--:R-:W-:Y:S01]  /*0780*/  FADD R8, R20, R5 ;  /* 0x0000000514087221 */ /* 0x008fe20000000000 */
[----:B------:R-:W-:Y:S01]  /*0790*/  FADD R9, R21, R0 ;  /* 0x0000000015097221 */ /* 0x000fe20000000000 */
[----:B------:R-:W-:Y:S01]  /*07a0*/  FADD R10, R22, R7 ;  /* 0x00000007160a7221 */ /* 0x000fe20000000000 */
[----:B------:R-:W-:Y:S01]  /*07b0*/  SEL R4, R4, RZ, P6 ;  /* 0x000000ff04047207 */ /* 0x000fe20003000000 */
[----:B------:R-:W-:Y:S01]  /*07c0*/  FADD R11, R23, R6 ;  /* 0x00000006170b7221 */ /* 0x000fe20000000000 */
[----:B------:R-:W-:-:S02]  /*07d0*/  FSETP.GEU.AND P3, PT, R5, -R20, PT ;  /* 0x800000140500720b */ /* 0x000fc40003f6e000 */
[----:B------:R-:W-:Y:S02]  /*07e0*/  FSETP.GEU.AND P4, PT, R0, -R21, PT ;  /* 0x800000150000720b */ /* 0x000fe40003f8e000 */
[----:B------:R-:W-:Y:S02]  /*07f0*/  FSETP.GEU.AND P5, PT, R7, -R22, PT ;  /* 0x800000160700720b */ /* 0x000fe40003fae000 */
[----:B------:R-:W-:Y:S02]  /*0800*/  FSETP.GEU.AND P6, PT, R6, -R23, PT ;  /* 0x800000170600720b */ /* 0x000fe40003fce000 */
[----:B------:R-:W-:Y:S02]  /*0810*/  SEL R5, R2, RZ, P0 ;  /* 0x000000ff02057207 */ /* 0x000fe40000000000 */
[----:B------:R-:W-:Y:S02]  /*0820*/  SEL R6, R18, RZ, P1 ;  /* 0x000000ff12067207 */ /* 0x000fe40000800000 */
[----:B------:R-:W-:-:S02]  /*0830*/  SEL R7, R19, RZ, P2 ;  /* 0x000000ff13077207 */ /* 0x000fc40001000000 */
[----:B------:R-:W-:Y:S02]  /*0840*/  SEL R8, R8, RZ, P3 ;  /* 0x000000ff08087207 */ /* 0x000fe40001800000 */
[----:B------:R-:W-:Y:S02]  /*0850*/  SEL R9, R9, RZ, P4 ;  /* 0x000000ff09097207 */ /* 0x000fe40002000000 */
[----:B------:R-:W-:Y:S02]  /*0860*/  SEL R10, R10, RZ, P5 ;  /* 0x000000ff0a0a7207 */ /* 0x000fe40002800000 */
[----:B------:R-:W-:Y:S01]  /*0870*/  SEL R11, R11, RZ, P6 ;  /* 0x000000ff0b0b7207 */ /* 0x000fe20003000000 */
[----:B------:R-:W-:Y:S04]  /*0880*/  STG.E.128 desc[UR4][R28.64], R4 ;  /* 0x000000041c007986 */ /* 0x000fe8000c101d04 */
[----:B------:R-:W-:Y:S01]  /*0890*/  STG.E.128 desc[UR4][R28.64+0x800], R8 ;  /* 0x000800081c007986 */ /* 0x000fe2000c101d04 */
[----:B------:R-:W-:Y:S05]  /*08a0*/  EXIT ;  /* 0x000000000000794d */ /* 0x000fea0003800000 */
.L_x_0:
[----:B------:R-:W-:-:S00]  /*08b0*/  BRA `(.L_x_0) ;  /* 0xfffffffc00fc7947 */ /* 0x000fc0000383ffff */
[----:B------:R-:W-:-:S00]  /*08c0*/  NOP ;  /* 0x0000000000007918 */ /* 0x000fc00000000000 */
        /* <DEDUP_REMOVED lines=11> */
.L_x_1:


//--------------------- .nv.global.init           --------------------------
	.section	.nv.global.init,"aw",@progbits
.nv.global.init:
	.type		_$_str,@object
	.size		_$_str,(_$_str_$_2 - _$_str)
_$_str:
        /*0000*/ 	.byte	0x5f, 0x5f, 0x43, 0x55, 0x44, 0x41, 0x5f, 0x46, 0x54, 0x5a, 0x00
	.type		_$_str_$_2,@object
	.size		_$_str_$_2,(.L_1 - _$_str_$_2)
_$_str_$_2:
        /*000b*/ 	.byte	0x5f, 0x5f, 0x43, 0x55, 0x44, 0x41, 0x5f, 0x50, 0x52, 0x45, 0x43, 0x5f, 0x53, 0x51, 0x52, 0x54
        /*001b*/ 	.byte	0x00
.L_1:


//--------------------- .nv.constant0.triton_poi_fused__native_batch_norm_legit_no_training_add_convolution_relu_13 --------------------------
	.section	.nv.constant0.triton_poi_fused__native_batch_norm_legit_no_training_add_convolution_relu_13,"a",@progbits
	.sectionflags	@""
	.align	4
.nv.constant0.triton_poi_fused__native_batch_norm_legit_no_training_add_convolution_relu_13:
	.zero		596
